//
// Generated by NVIDIA NVVM Compiler
//
// Compiler Build ID: CL-36424714
// Cuda compilation tools, release 13.0, V13.0.88
// Based on NVVM 20.0.0
//

.version 9.0
.target sm_100
.address_size 64

	// .globl	_Z16cuda_thread_taskPfS_S_
.extern .func  (.param .b32 func_retval0) vprintf
(
	.param .b64 vprintf_param_0,
	.param .b64 vprintf_param_1
)
;
.global .align 4 .b8 precalc_xorwow_matrix[102400];
.global .align 4 .b8 precalc_xorwow_offset_matrix[102400];
.global .align 4 .b8 mrg32k3aM1[2304];
.global .align 4 .b8 mrg32k3aM2[2304];
.global .align 4 .b8 mrg32k3aM1SubSeq[2016];
.global .align 4 .b8 mrg32k3aM2SubSeq[2016];
.global .align 4 .b8 mrg32k3aM1Seq[2304];
.global .align 4 .b8 mrg32k3aM2Seq[2304];
.const .align 8 .b8 __cr_lgamma_table[72];
.global .align 1 .b8 $str[19] = {50, 45, 72, 101, 108, 108, 111, 32, 116, 104, 114, 101, 97, 100, 32, 37, 100, 10};

.visible .entry _Z16cuda_thread_taskPfS_S_(
	.param .u64 .ptr .align 1 _Z16cuda_thread_taskPfS_S__param_0,
	.param .u64 .ptr .align 1 _Z16cuda_thread_taskPfS_S__param_1,
	.param .u64 .ptr .align 1 _Z16cuda_thread_taskPfS_S__param_2
)
{
	.local .align 8 .b8 	__local_depot0[8];
	.reg .b64 	%SP;
	.reg .b64 	%SPL;
	.reg .pred 	%p<2>;
	.reg .b32 	%r<8>;
	.reg .b32 	%f<7>;
	.reg .b64 	%rd<23>;

	mov.u64 	%SPL, __local_depot0;
	cvta.local.u64 	%SP, %SPL;
	ld.param.u64 	%rd8, [_Z16cuda_thread_taskPfS_S__param_0];
	ld.param.u64 	%rd9, [_Z16cuda_thread_taskPfS_S__param_1];
	ld.param.u64 	%rd10, [_Z16cuda_thread_taskPfS_S__param_2];
	cvta.to.global.u64 	%rd1, %rd10;
	cvta.to.global.u64 	%rd11, %rd9;
	cvta.to.global.u64 	%rd12, %rd8;
	mov.u32 	%r1, %tid.x;
	mov.u32 	%r2, %ntid.x;
	mov.u32 	%r3, %ctaid.x;
	mad.lo.s32 	%r4, %r2, %r3, %r1;
	mul.wide.u32 	%rd13, %r4, 200;
	add.s64 	%rd2, %rd1, %rd13;
	add.s64 	%rd14, %rd13, %rd12;
	add.s64 	%rd3, %rd14, 4;
	add.s64 	%rd4, %rd11, %rd13;
	mov.b64 	%rd22, 0;
$L__BB0_1:
	add.s64 	%rd15, %rd3, %rd22;
	ld.global.f32 	%f1, [%rd15+-4];
	add.s64 	%rd16, %rd4, %rd22;
	ld.global.f32 	%f2, [%rd16];
	mul.f32 	%f3, %f1, %f2;
	add.s64 	%rd17, %rd2, %rd22;
	st.global.f32 	[%rd17], %f3;
	mov.b32 	%r5, 1095761920;
	st.global.u32 	[%rd1+4], %r5;
	ld.global.f32 	%f4, [%rd15];
	ld.global.f32 	%f5, [%rd16+4];
	mul.f32 	%f6, %f4, %f5;
	st.global.f32 	[%rd17+4], %f6;
	st.global.u32 	[%rd1+4], %r5;
	add.s64 	%rd22, %rd22, 8;
	setp.ne.s64 	%p1, %rd22, 200;
	@%p1 bra 	$L__BB0_1;
	add.u64 	%rd18, %SP, 0;
	add.u64 	%rd19, %SPL, 0;
	st.local.u32 	[%rd19], %r1;
	mov.u64 	%rd20, $str;
	cvta.global.u64 	%rd21, %rd20;
	{ // callseq 0, 0
	.param .b64 param0;
	st.param.b64 	[param0], %rd21;
	.param .b64 param1;
	st.param.b64 	[param1], %rd18;
	.param .b32 retval0;
	call.uni (retval0), 
	vprintf, 
	(
	param0, 
	param1
	);
	ld.param.b32 	%r6, [retval0];
	} // callseq 0
	ret;

}


// ===== COMPILED SASS (sm_100) =====

	.target	sm_100

	.elftype	@"ET_EXEC"


//--------------------- .note.nv.tkinfo           --------------------------
	.section	.note.nv.tkinfo,"",@"SHT_NOTE"
	.sectionflags	@"SHF_NOTE_NV_TKINFO"
	.tkinfo
        /*0018*/ 	.word	0x00000002
        /*0030*/ 	.string	""
        /*0030*/ 	.string	"ptxas"
        /*0030*/ 	.string	"Cuda compilation tools, release 13.0, V13.0.88"
        /*0030*/ 	.string	"Build cuda_13.0.r13.0/compiler.36424714_0"
        /*0030*/ 	.string	"-arch sm_100 -m 64 "



//--------------------- .note.nv.cuinfo           --------------------------
	.section	.note.nv.cuinfo,"",@"SHT_NOTE"
	.sectionflags	@"SHF_NOTE_NV_CUINFO"
        /*0018*/ 	.short	0x0002
        /*001a*/ 	.short	0x0064
        /*001c*/ 	.short	0x0082
	.zero		2


//--------------------- .nv.info                  --------------------------
	.section	.nv.info,"",@"SHT_CUDA_INFO"
	.align	4


	//----- nvinfo : EIATTR_REGCOUNT
	.align		4
        /*0000*/ 	.byte	0x04, 0x2f
        /*0002*/ 	.short	(.L_11 - .L_10)
	.align		4
.L_10:
        /*0004*/ 	.word	index@(_Z16cuda_thread_taskPfS_S_)
        /*0008*/ 	.word	0x00000018


	//----- nvinfo : EIATTR_FRAME_SIZE
	.align		4
.L_11:
        /*000c*/ 	.byte	0x04, 0x11
        /*000e*/ 	.short	(.L_13 - .L_12)
	.align		4
.L_12:
        /*0010*/ 	.word	index@(_Z16cuda_thread_taskPfS_S_)
        /*0014*/ 	.word	0x00000008


	//----- nvinfo : EIATTR_MIN_STACK_SIZE
	.align		4
.L_13:
        /*0018*/ 	.byte	0x04, 0x12
        /*001a*/ 	.short	(.L_15 - .L_14)
	.align		4
.L_14:
        /*001c*/ 	.word	index@(_Z16cuda_thread_taskPfS_S_)
        /*0020*/ 	.word	0x00000008
.L_15:


//--------------------- .nv.compat                --------------------------
	.section	.nv.compat,"",@"SHT_CUDA_COMPAT_INFO"
	.align	4
        /*0000*/ 	.byte	0x02, 0x09, 0x00, 0x00, 0x02, 0x02, 0x01, 0x00, 0x02, 0x05, 0x05, 0x00, 0x03, 0x07, 0x01, 0x01
        /*0010*/ 	.byte	0x02, 0x03, 0x00, 0x00, 0x02, 0x06, 0x01, 0x00, 0x04, 0x0b, 0x08, 0x00, 0x09, 0x00, 0x00, 0x00
        /*0020*/ 	.byte	0x00, 0x00, 0x00, 0x00


//--------------------- .nv.info._Z16cuda_thread_taskPfS_S_ --------------------------
	.section	.nv.info._Z16cuda_thread_taskPfS_S_,"",@"SHT_CUDA_INFO"
	.sectionflags	@""
	.align	4


	//----- nvinfo : EIATTR_CUDA_API_VERSION
	.align		4
        /*0000*/ 	.byte	0x04, 0x37
        /*0002*/ 	.short	(.L_17 - .L_16)
.L_16:
        /*0004*/ 	.word	0x00000082


	//----- nvinfo : EIATTR_KPARAM_INFO
	.align		4
.L_17:
        /*0008*/ 	.byte	0x04, 0x17
        /*000a*/ 	.short	(.L_19 - .L_18)
.L_18:
        /*000c*/ 	.word	0x00000000
        /*0010*/ 	.short	0x0002
        /*0012*/ 	.short	0x0010
        /*0014*/ 	.byte	0x00, 0xf5, 0x21, 0x00


	//----- nvinfo : EIATTR_KPARAM_INFO
	.align		4
.L_19:
        /*0018*/ 	.byte	0x04, 0x17
        /*001a*/ 	.short	(.L_21 - .L_20)
.L_20:
        /*001c*/ 	.word	0x00000000
        /*0020*/ 	.short	0x0001
        /*0022*/ 	.short	0x0008
        /*0024*/ 	.byte	0x00, 0xf5, 0x21, 0x00


	//----- nvinfo : EIATTR_KPARAM_INFO
	.align		4
.L_21:
        /*0028*/ 	.byte	0x04, 0x17
        /*002a*/ 	.short	(.L_23 - .L_22)
.L_22:
        /*002c*/ 	.word	0x00000000
        /*0030*/ 	.short	0x0000
        /*0032*/ 	.short	0x0000
        /*0034*/ 	.byte	0x00, 0xf5, 0x21, 0x00


	//----- nvinfo : EIATTR_SPARSE_MMA_MASK
	.align		4
.L_23:
        /*0038*/ 	.byte	0x03, 0x50
        /*003a*/ 	.short	0x0000


	//----- nvinfo : EIATTR_MAXREG_COUNT
	.align		4
        /*003c*/ 	.byte	0x03, 0x1b
        /*003e*/ 	.short	0x00ff


	//----- nvinfo : EIATTR_EXTERNS
	.align		4
        /*0040*/ 	.byte	0x04, 0x0f
        /*0042*/ 	.short	(.L_25 - .L_24)


	//   ....[0]....
	.align		4
.L_24:
        /*0044*/ 	.word	index@(vprintf)


	//----- nvinfo : EIATTR_MERCURY_ISA_VERSION
	.align		4
.L_25:
        /*0048*/ 	.byte	0x03, 0x5f
        /*004a*/ 	.short	0x0101


	//----- nvinfo : EIATTR_VRC_CTA_INIT_COUNT
	.align		4
        /*004c*/ 	.byte	0x02, 0x4a
	.zero		1
	.zero		1


	//----- nvinfo : EIATTR_SYSCALL_OFFSETS
	.align		4
        /*0050*/ 	.byte	0x04, 0x46
        /*0052*/ 	.short	(.L_27 - .L_26)


	//   ....[0]....
.L_26:
        /*0054*/ 	.word	0x00001140


	//----- nvinfo : EIATTR_EXIT_INSTR_OFFSETS
	.align		4
.L_27:
        /*0058*/ 	.byte	0x04, 0x1c
        /*005a*/ 	.short	(.L_29 - .L_28)


	//   ....[0]....
.L_28:
        /*005c*/ 	.word	0x00001150


	//----- nvinfo : EIATTR_CBANK_PARAM_SIZE
	.align		4
.L_29:
        /*0060*/ 	.byte	0x03, 0x19
        /*0062*/ 	.short	0x0018


	//----- nvinfo : EIATTR_PARAM_CBANK
	.align		4
        /*0064*/ 	.byte	0x04, 0x0a
        /*0066*/ 	.short	(.L_31 - .L_30)
	.align		4
.L_30:
        /*0068*/ 	.word	index@(.nv.constant0._Z16cuda_thread_taskPfS_S_)
        /*006c*/ 	.short	0x0380
        /*006e*/ 	.short	0x0018


	//----- nvinfo : EIATTR_SW_WAR
	.align		4
.L_31:
        /*0070*/ 	.byte	0x04, 0x36
        /*0072*/ 	.short	(.L_33 - .L_32)
.L_32:
        /*0074*/ 	.word	0x00000008
.L_33:


//--------------------- .nv.callgraph             --------------------------
	.section	.nv.callgraph,"",@"SHT_CUDA_CALLGRAPH"
	.align	4
	.sectionentsize	8
	.align		4
        /*0000*/ 	.word	0x00000000
	.align		4
        /*0004*/ 	.word	0xffffffff
	.align		4
        /*0008*/ 	.word	index@(_Z16cuda_thread_taskPfS_S_)
	.align		4
        /*000c*/ 	.word	index@(vprintf)
	.align		4
        /*0010*/ 	.word	0x00000000
	.align		4
        /*0014*/ 	.word	0xfffffffe
	.align		4
        /*0018*/ 	.word	0x00000000
	.align		4
        /*001c*/ 	.word	0xfffffffd
	.align		4
        /*0020*/ 	.word	0x00000000
	.align		4
        /*0024*/ 	.word	0xfffffffc


//--------------------- .nv.constant4             --------------------------
	.section	.nv.constant4,"a",@progbits
	.align	8
	.align		8
.nv.constant4:
        /*0000*/ 	.dword	vprintf
	.align		8
        /*0008*/ 	.dword	precalc_xorwow_matrix
	.align		8
        /*0010*/ 	.dword	precalc_xorwow_offset_matrix
	.align		8
        /*0018*/ 	.dword	mrg32k3aM1
	.align		8
        /*0020*/ 	.dword	mrg32k3aM2
	.align		8
        /*0028*/ 	.dword	mrg32k3aM1SubSeq
	.align		8
        /*0030*/ 	.dword	mrg32k3aM2SubSeq
	.align		8
        /*0038*/ 	.dword	mrg32k3aM1Seq
	.align		8
        /*0040*/ 	.dword	mrg32k3aM2Seq
	.align		8
        /*0048*/ 	.dword	$str


//--------------------- .nv.constant3             --------------------------
	.section	.nv.constant3,"a",@progbits
	.align	8
.nv.constant3:
	.type		__cr_lgamma_table,@object
	.size		__cr_lgamma_table,(.L_8 - __cr_lgamma_table)
__cr_lgamma_table:
        /*0000*/ 	.byte	0x00, 0x00, 0x00, 0x00, 0x00, 0x00, 0x00, 0x00, 0x00, 0x00, 0x00, 0x00, 0x00, 0x00, 0x00, 0x00
        /*0010*/ 	.byte	0xef, 0x39, 0xfa, 0xfe, 0x42, 0x2e, 0xe6, 0x3f, 0x02, 0x20, 0x2a, 0xfa, 0x0b, 0xab, 0xfc, 0x3f
        /*0020*/ 	.byte	0xf9, 0x2c, 0x92, 0x7c, 0xa7, 0x6c, 0x09, 0x40, 0xc9, 0x79, 0x44, 0x3c, 0x64, 0x26, 0x13, 0x40
        /*0030*/ 	.byte	0xca, 0x01, 0xcf, 0x3a, 0x27, 0x51, 0x1a, 0x40, 0x30, 0xcc, 0x2d, 0xf3, 0xe1, 0x0c, 0x21, 0x40
        /*0040*/ 	.byte	0x0d, 0xb7, 0xfc, 0x82, 0x8e, 0x35, 0x25, 0x40
.L_8:


//--------------------- .text._Z16cuda_thread_taskPfS_S_ --------------------------
	.section	.text._Z16cuda_thread_taskPfS_S_,"ax",@progbits
	.align	128
        .global         _Z16cuda_thread_taskPfS_S_
        .type           _Z16cuda_thread_taskPfS_S_,@function
        .size           _Z16cuda_thread_taskPfS_S_,(.L_x_2 - _Z16cuda_thread_taskPfS_S_)
        .other          _Z16cuda_thread_taskPfS_S_,@"STO_CUDA_ENTRY STV_DEFAULT"
_Z16cuda_thread_taskPfS_S_:
.text._Z16cuda_thread_taskPfS_S_:
[----:B------:R-:W0:Y:S01]  /*0000*/  LDC R1, c[0x0][0x37c] ;  /* 0x0000df00ff017b82 */ /* 0x000e220000000800 */
[----:B------:R-:W1:Y:S07]  /*0010*/  S2R R0, SR_TID.X ;  /* 0x0000000000007919 */ /* 0x000e6e0000002100 */
[----:B------:R-:W2:Y:S01]  /*0020*/  LDC.64 R4, c[0x0][0x380] ;  /* 0x0000e000ff047b82 */ /* 0x000ea20000000a00 */
[----:B------:R-:W3:Y:S01]  /*0030*/  LDCU UR7, c[0x0][0x2fc] ;  /* 0x00005f80ff0777ac */ /* 0x000ee20008000800 */
[----:B0-----:R-:W-:Y:S01]  /*0040*/  IADD3 R1, PT, PT, R1, -0x8, RZ ;  /* 0xfffffff801017810 */ /* 0x001fe20007ffe0ff */
[----:B------:R-:W1:Y:S01]  /*0050*/  S2R R7, SR_CTAID.X ;  /* 0x0000000000077919 */ /* 0x000e620000002500 */
[----:B------:R-:W1:Y:S04]  /*0060*/  LDCU UR6, c[0x0][0x360] ;  /* 0x00006c00ff0677ac */ /* 0x000e680008000800 */
[----:B------:R-:W0:Y:S01]  /*0070*/  LDC.64 R10, c[0x0][0x388] ;  /* 0x0000e200ff0a7b82 */ /* 0x000e220000000a00 */
[----:B------:R-:W4:Y:S07]  /*0080*/  LDCU.64 UR4, c[0x0][0x358] ;  /* 0x00006b00ff0477ac */ /* 0x000f2e0008000a00 */
[----:B------:R-:W5:Y:S08]  /*0090*/  LDC.64 R8, c[0x0][0x390] ;  /* 0x0000e400ff087b82 */ /* 0x000f700000000a00 */
[----:B------:R-:W3:Y:S01]  /*00a0*/  LDC.64 R2, c[0x0][0x390] ;  /* 0x0000e400ff027b82 */ /* 0x000ee20000000a00 */
[----:B------:R-:W-:Y:S01]  /*00b0*/  MOV R12, 0x0 ;  /* 0x00000000000c7802 */ /* 0x000fe20000000f00 */
[----:B------:R-:W3:Y:S01]  /*00c0*/  LDCU.64 UR8, c[0x4][0x48] ;  /* 0x01000900ff0877ac */ /* 0x000ee20008000a00 */
[----:B-1----:R-:W-:-:S04]  /*00d0*/  IMAD R7, R7, UR6, R0 ;  /* 0x0000000607077c24 */ /* 0x002fc8000f8e0200 */
[----:B--2---:R-:W-:-:S04]  /*00e0*/  IMAD.WIDE.U32 R4, R7, 0xc8, R4 ;  /* 0x000000c807047825 */ /* 0x004fc800078e0004 */
[C---:B0-----:R-:W-:Y:S01]  /*00f0*/  IMAD.WIDE.U32 R10, R7.reuse, 0xc8, R10 ;  /* 0x000000c8070a7825 */ /* 0x041fe200078e000a */
[----:B----4-:R-:W2:Y:S04]  /*0100*/  LDG.E R6, desc[UR4][R4.64] ;  /* 0x0000000404067981 */ /* 0x010ea8000c1e1900 */
[----:B------:R-:W2:Y:S01]  /*0110*/  LDG.E R13, desc[UR4][R10.64] ;  /* 0x000000040a0d7981 */ /* 0x000ea2000c1e1900 */
[----:B-----5:R-:W-:-:S04]  /*0120*/  IMAD.WIDE.U32 R8, R7, 0xc8, R8 ;  /* 0x000000c807087825 */ /* 0x020fc800078e0008 */
[----:B--2---:R-:W-:Y:S01]  /*0130*/  FMUL R7, R6, R13 ;  /* 0x0000000d06077220 */ /* 0x004fe20000400000 */
[----:B------:R-:W-:-:S04]  /*0140*/  HFMA2 R13, -RZ, RZ, 2.65625, 0 ;  /* 0x41500000ff0d7431 */ /* 0x000fc800000001ff */
[----:B------:R0:W-:Y:S04]  /*0150*/  STG.E desc[UR4][R8.64], R7 ;  /* 0x0000000708007986 */ /* 0x0001e8000c101904 */
[----:B---3--:R-:W-:Y:S04]  /*0160*/  STG.E desc[UR4][R2.64+0x4], R13 ;  /* 0x0000040d02007986 */ /* 0x008fe8000c101904 */
[----:B------:R-:W2:Y:S04]  /*0170*/  LDG.E R6, desc[UR4][R4.64+0x4] ;  /* 0x0000040404067981 */ /* 0x000ea8000c1e1900 */
[----:B------:R-:W2:Y:S02]  /*0180*/  LDG.E R15, desc[UR4][R10.64+0x4] ;  /* 0x000004040a0f7981 */ /* 0x000ea4000c1e1900 */
[----:B--2---:R-:W-:-:S05]  /*0190*/  FMUL R15, R6, R15 ;  /* 0x0000000f060f7220 */ /* 0x004fca0000400000 */
[----:B------:R1:W-:Y:S04]  /*01a0*/  STG.E desc[UR4][R8.64+0x4], R15 ;  /* 0x0000040f08007986 */ /* 0x0003e8000c101904 */
[----:B------:R-:W-:Y:S04]  /*01b0*/  STG.E desc[UR4][R2.64+0x4], R13 ;  /* 0x0000040d02007986 */ /* 0x000fe8000c101904 */
[----:B------:R-:W2:Y:S04]  /*01c0*/  LDG.E R6, desc[UR4][R4.64+0x8] ;  /* 0x0000080404067981 */ /* 0x000ea8000c1e1900 */
[----:B------:R-:W2:Y:S02]  /*01d0*/  LDG.E R17, desc[UR4][R10.64+0x8] ;  /* 0x000008040a117981 */ /* 0x000ea4000c1e1900 */
[----:B--2---:R-:W-:-:S05]  /*01e0*/  FMUL R17, R6, R17 ;  /* 0x0000001106117220 */ /* 0x004fca0000400000 */
[----:B------:R2:W-:Y:S04]  /*01f0*/  STG.E desc[UR4][R8.64+0x8], R17 ;  /* 0x0000081108007986 */ /* 0x0005e8000c101904 */
[----:B------:R-:W-:Y:S04]  /*0200*/  STG.E desc[UR4][R2.64+0x4], R13 ;  /* 0x0000040d02007986 */ /* 0x000fe8000c101904 */
[----:B------:R-:W3:Y:S04]  /*0210*/  LDG.E R6, desc[UR4][R4.64+0xc] ;  /* 0x00000c0404067981 */ /* 0x000ee8000c1e1900 */
[----:B0-----:R-:W3:Y:S02]  /*0220*/  LDG.E R7, desc[UR4][R10.64+0xc] ;  /* 0x00000c040a077981 */ /* 0x001ee4000c1e1900 */
[----:B---3--:R-:W-:-:S05]  /*0230*/  FMUL R7, R6, R7 ;  /* 0x0000000706077220 */ /* 0x008fca0000400000 */
[----:B------:R0:W-:Y:S04]  /*0240*/  STG.E desc[UR4][R8.64+0xc], R7 ;  /* 0x00000c0708007986 */ /* 0x0001e8000c101904 */
[----:B------:R-:W-:Y:S04]  /*0250*/  STG.E desc[UR4][R2.64+0x4], R13 ;  /* 0x0000040d02007986 */ /* 0x000fe8000c101904 */
[----:B------:R-:W3:Y:S04]  /*0260*/  LDG.E R6, desc[UR4][R4.64+0x10] ;  /* 0x0000100404067981 */ /* 0x000ee8000c1e1900 */
[----:B-1----:R-:W3:Y:S02]  /*0270*/  LDG.E R15, desc[UR4][R10.64+0x10] ;  /* 0x000010040a0f7981 */ /* 0x002ee4000c1e1900 */
[----:B---3--:R-:W-:-:S05]  /*0280*/  FMUL R15, R6, R15 ;  /* 0x0000000f060f7220 */ /* 0x008fca0000400000 */
[----:B------:R1:W-:Y:S04]  /*0290*/  STG.E desc[UR4][R8.64+0x10], R15 ;  /* 0x0000100f08007986 */ /* 0x0003e8000c101904 */
[----:B------:R-:W-:Y:S04]  /*02a0*/  STG.E desc[UR4][R2.64+0x4], R13 ;  /* 0x0000040d02007986 */ /* 0x000fe8000c101904 */
[----:B------:R-:W3:Y:S04]  /*02b0*/  LDG.E R6, desc[UR4][R4.64+0x14] ;  /* 0x0000140404067981 */ /* 0x000ee8000c1e1900 */
[----:B--2---:R-:W3:Y:S02]  /*02c0*/  LDG.E R17, desc[UR4][R10.64+0x14] ;  /* 0x000014040a117981 */ /* 0x004ee4000c1e1900 */
[----:B---3--:R-:W-:-:S05]  /*02d0*/  FMUL R17, R6, R17 ;  /* 0x0000001106117220 */ /* 0x008fca0000400000 */
        /* <DEDUP_REMOVED lines=216> */
[----:B------:R3:W-:Y:S04]  /*1060*/  STG.E desc[UR4][R2.64+0x4], R13 ;  /* 0x0000040d02007986 */ /* 0x0007e8000c101904 */
[----:B-1----:R1:W4:Y:S04]  /*1070*/  LDG.E R15, desc[UR4][R4.64+0xc4] ;  /* 0x0000c404040f7981 */ /* 0x002328000c1e1900 */
[----:B------:R-:W4:Y:S01]  /*1080*/  LDG.E R6, desc[UR4][R10.64+0xc4] ;  /* 0x0000c4040a067981 */ /* 0x000f22000c1e1900 */
[----:B------:R-:W5:Y:S01]  /*1090*/  LDCU UR6, c[0x0][0x2f8] ;  /* 0x00005f00ff0677ac */ /* 0x000f620008000800 */
[----:B--2---:R3:W2:Y:S02]  /*10a0*/  LDC.64 R16, c[0x4][R12] ;  /* 0x010000000c107b82 */ /* 0x0046a40000000a00 */
[----:B------:R3:W-:Y:S01]  /*10b0*/  STL [R1], R0 ;  /* 0x0000000001007387 */ /* 0x0007e20000100800 */
[----:B-1----:R-:W-:-:S02]  /*10c0*/  MOV R4, UR8 ;  /* 0x0000000800047c02 */ /* 0x002fc40008000f00 */
[----:B------:R-:W-:Y:S01]  /*10d0*/  MOV R5, UR9 ;  /* 0x0000000900057c02 */ /* 0x000fe20008000f00 */
[----:B----4-:R-:W-:Y:S01]  /*10e0*/  FMUL R15, R15, R6 ;  /* 0x000000060f0f7220 */ /* 0x010fe20000400000 */
[----:B-----5:R-:W-:-:S04]  /*10f0*/  IADD3 R6, P0, PT, R1, UR6, RZ ;  /* 0x0000000601067c10 */ /* 0x020fc8000ff1e0ff */
[----:B------:R3:W-:Y:S01]  /*1100*/  STG.E desc[UR4][R8.64+0xc4], R15 ;  /* 0x0000c40f08007986 */ /* 0x0007e2000c101904 */
[----:B0-----:R-:W-:-:S03]  /*1110*/  IADD3.X R7, PT, PT, RZ, UR7, RZ, P0, !PT ;  /* 0x00000007ff077c10 */ /* 0x001fc600087fe4ff */
[----:B--2---:R3:W-:Y:S05]  /*1120*/  STG.E desc[UR4][R2.64+0x4], R13 ;  /* 0x0000040d02007986 */ /* 0x0047ea000c101904 */
[----:B------:R-:W-:-:S07]  /*1130*/  LEPC R20, `(.L_x_0) ;  /* 0x000000001014794e */ /* 0x000fce0000000000 */
[----:B---3--:R-:W-:Y:S05]  /*1140*/  CALL.ABS.NOINC R16 ;  /* 0x0000000010007343 */ /* 0x008fea0003c00000 */
.L_x_0:
[----:B------:R-:W-:Y:S05]  /*1150*/  EXIT ;  /* 0x000000000000794d */ /* 0x000fea0003800000 */
.L_x_1:
[----:B------:R-:W-:-:S00]  /*1160*/  BRA `(.L_x_1) ;  /* 0xfffffffc00fc7947 */ /* 0x000fc0000383ffff */
[----:B------:R-:W-:-:S00]  /*1170*/  NOP ;  /* 0x0000000000007918 */ /* 0x000fc00000000000 */
        /* <DEDUP_REMOVED lines=8> */
.L_x_2:


//--------------------- .nv.global.init           --------------------------
	.section	.nv.global.init,"aw",@progbits
	.align	4
.nv.global.init:
	.type		mrg32k3aM1SubSeq,@object
	.size		mrg32k3aM1SubSeq,(mrg32k3aM2SubSeq - mrg32k3aM1SubSeq)
mrg32k3aM1SubSeq:
        /*0000*/ 	.byte	0x0b, 0xcc, 0xee, 0x04, 0x73, 0x29, 0x8b, 0x6f, 0xf6, 0x53, 0x03, 0xf6, 0x23, 0xf6, 0xea, 0xda
        /* <DEDUP_REMOVED lines=125> */
	.type		mrg32k3aM2SubSeq,@object
	.size		mrg32k3aM2SubSeq,(mrg32k3aM1 - mrg32k3aM2SubSeq)
mrg32k3aM2SubSeq:
        /* <DEDUP_REMOVED lines=126> */
	.type		mrg32k3aM1,@object
	.size		mrg32k3aM1,(mrg32k3aM1Seq - mrg32k3aM1)
mrg32k3aM1:
        /* <DEDUP_REMOVED lines=144> */
	.type		mrg32k3aM1Seq,@object
	.size		mrg32k3aM1Seq,(mrg32k3aM2 - mrg32k3aM1Seq)
mrg32k3aM1Seq:
        /* <DEDUP_REMOVED lines=144> */
	.type		mrg32k3aM2,@object
	.size		mrg32k3aM2,(mrg32k3aM2Seq - mrg32k3aM2)
mrg32k3aM2:
        /* <DEDUP_REMOVED lines=144> */
	.type		mrg32k3aM2Seq,@object
	.size		mrg32k3aM2Seq,(precalc_xorwow_matrix - mrg32k3aM2Seq)
mrg32k3aM2Seq:
        /* <DEDUP_REMOVED lines=144> */
	.type		precalc_xorwow_matrix,@object
	.size		precalc_xorwow_matrix,(precalc_xorwow_offset_matrix - precalc_xorwow_matrix)
precalc_xorwow_matrix:
        /* <DEDUP_REMOVED lines=6400> */
	.type		precalc_xorwow_offset_matrix,@object
	.size		precalc_xorwow_offset_matrix,($str - precalc_xorwow_offset_matrix)
precalc_xorwow_offset_matrix:
        /* <DEDUP_REMOVED lines=6400> */
	.type		$str,@object
	.size		$str,(.L_9 - $str)
$str:
        /*353c0*/ 	.byte	0x32, 0x2d, 0x48, 0x65, 0x6c, 0x6c, 0x6f, 0x20, 0x74, 0x68, 0x72, 0x65, 0x61, 0x64, 0x20, 0x25
        /*353d0*/ 	.byte	0x64, 0x0a, 0x00
.L_9:


//--------------------- .nv.shared.reserved.0     --------------------------
	.section	.nv.shared.reserved.0,"aw",@nobits
	.weak		__nv_reservedSMEM_offset_0_alias
	.size		__nv_reservedSMEM_offset_0_alias, 0, 64
	.other		__nv_reservedSMEM_offset_0_alias,@"STO_CUDA_RESERVED_SHARED STV_DEFAULT"
__nv_reservedSMEM_offset_0_alias:
	.zero		0
	.zero		64


//--------------------- .nv.constant0._Z16cuda_thread_taskPfS_S_ --------------------------
	.section	.nv.constant0._Z16cuda_thread_taskPfS_S_,"a",@progbits
	.sectionflags	@""
	.align	4
.nv.constant0._Z16cuda_thread_taskPfS_S_:
	.zero		920


//--------------------- SYMBOLS --------------------------

	.type		.nv.reservedSmem.offset0,@object
	.size		.nv.reservedSmem.offset0,0x4
	.type		vprintf,@function
